//
// Generated by NVIDIA NVVM Compiler
//
// Compiler Build ID: CL-36424714
// Cuda compilation tools, release 13.0, V13.0.88
// Based on NVVM 20.0.0
//

.version 9.0
.target sm_100
.address_size 64

	// .globl	_Z9roll_callv
.extern .func  (.param .b32 func_retval0) vprintf
(
	.param .b64 vprintf_param_0,
	.param .b64 vprintf_param_1
)
;
.global .align 1 .b8 $str[17] = {84, 104, 114, 101, 97, 100, 32, 37, 100, 32, 104, 101, 114, 101, 33, 10};

.visible .entry _Z9roll_callv()
{
	.local .align 8 .b8 	__local_depot0[8];
	.reg .b64 	%SP;
	.reg .b64 	%SPL;
	.reg .b32 	%r<4>;
	.reg .b64 	%rd<5>;

	mov.u64 	%SPL, __local_depot0;
	cvta.local.u64 	%SP, %SPL;
	add.u64 	%rd1, %SP, 0;
	add.u64 	%rd2, %SPL, 0;
	mov.u32 	%r1, %tid.x;
	st.local.u32 	[%rd2], %r1;
	mov.u64 	%rd3, $str;
	cvta.global.u64 	%rd4, %rd3;
	{ // callseq 0, 0
	.param .b64 param0;
	st.param.b64 	[param0], %rd4;
	.param .b64 param1;
	st.param.b64 	[param1], %rd1;
	.param .b32 retval0;
	call.uni (retval0), 
	vprintf, 
	(
	param0, 
	param1
	);
	ld.param.b32 	%r2, [retval0];
	} // callseq 0
	ret;

}


// ===== COMPILED SASS (sm_100) =====

	.target	sm_100

	.elftype	@"ET_EXEC"


//--------------------- .note.nv.tkinfo           --------------------------
	.section	.note.nv.tkinfo,"",@"SHT_NOTE"
	.sectionflags	@"SHF_NOTE_NV_TKINFO"
	.tkinfo
        /*0018*/ 	.word	0x00000002
        /*0030*/ 	.string	""
        /*0030*/ 	.string	"ptxas"
        /*0030*/ 	.string	"Cuda compilation tools, release 13.0, V13.0.88"
        /*0030*/ 	.string	"Build cuda_13.0.r13.0/compiler.36424714_0"
        /*0030*/ 	.string	"-arch sm_100 -m 64 "



//--------------------- .note.nv.cuinfo           --------------------------
	.section	.note.nv.cuinfo,"",@"SHT_NOTE"
	.sectionflags	@"SHF_NOTE_NV_CUINFO"
        /*0018*/ 	.short	0x0002
        /*001a*/ 	.short	0x0064
        /*001c*/ 	.short	0x0082
	.zero		2


//--------------------- .nv.info                  --------------------------
	.section	.nv.info,"",@"SHT_CUDA_INFO"
	.align	4


	//----- nvinfo : EIATTR_REGCOUNT
	.align		4
        /*0000*/ 	.byte	0x04, 0x2f
        /*0002*/ 	.short	(.L_2 - .L_1)
	.align		4
.L_1:
        /*0004*/ 	.word	index@(_Z9roll_callv)
        /*0008*/ 	.word	0x00000018


	//----- nvinfo : EIATTR_FRAME_SIZE
	.align		4
.L_2:
        /*000c*/ 	.byte	0x04, 0x11
        /*000e*/ 	.short	(.L_4 - .L_3)
	.align		4
.L_3:
        /*0010*/ 	.word	index@(_Z9roll_callv)
        /*0014*/ 	.word	0x00000008


	//----- nvinfo : EIATTR_MIN_STACK_SIZE
	.align		4
.L_4:
        /*0018*/ 	.byte	0x04, 0x12
        /*001a*/ 	.short	(.L_6 - .L_5)
	.align		4
.L_5:
        /*001c*/ 	.word	index@(_Z9roll_callv)
        /*0020*/ 	.word	0x00000008
.L_6:


//--------------------- .nv.compat                --------------------------
	.section	.nv.compat,"",@"SHT_CUDA_COMPAT_INFO"
	.align	4
        /*0000*/ 	.byte	0x02, 0x09, 0x00, 0x00, 0x02, 0x02, 0x01, 0x00, 0x02, 0x05, 0x05, 0x00, 0x03, 0x07, 0x01, 0x01
        /*0010*/ 	.byte	0x02, 0x03, 0x00, 0x00, 0x02, 0x06, 0x01, 0x00, 0x04, 0x0b, 0x08, 0x00, 0x09, 0x00, 0x00, 0x00
        /*0020*/ 	.byte	0x00, 0x00, 0x00, 0x00


//--------------------- .nv.info._Z9roll_callv    --------------------------
	.section	.nv.info._Z9roll_callv,"",@"SHT_CUDA_INFO"
	.sectionflags	@""
	.align	4


	//----- nvinfo : EIATTR_CUDA_API_VERSION
	.align		4
        /*0000*/ 	.byte	0x04, 0x37
        /*0002*/ 	.short	(.L_8 - .L_7)
.L_7:
        /*0004*/ 	.word	0x00000082


	//----- nvinfo : EIATTR_SPARSE_MMA_MASK
	.align		4
.L_8:
        /*0008*/ 	.byte	0x03, 0x50
        /*000a*/ 	.short	0x0000


	//----- nvinfo : EIATTR_MAXREG_COUNT
	.align		4
        /*000c*/ 	.byte	0x03, 0x1b
        /*000e*/ 	.short	0x00ff


	//----- nvinfo : EIATTR_EXTERNS
	.align		4
        /*0010*/ 	.byte	0x04, 0x0f
        /*0012*/ 	.short	(.L_10 - .L_9)


	//   ....[0]....
	.align		4
.L_9:
        /*0014*/ 	.word	index@(vprintf)


	//----- nvinfo : EIATTR_MERCURY_ISA_VERSION
	.align		4
.L_10:
        /*0018*/ 	.byte	0x03, 0x5f
        /*001a*/ 	.short	0x0101


	//----- nvinfo : EIATTR_VRC_CTA_INIT_COUNT
	.align		4
        /*001c*/ 	.byte	0x02, 0x4a
	.zero		1
	.zero		1


	//----- nvinfo : EIATTR_SYSCALL_OFFSETS
	.align		4
        /*0020*/ 	.byte	0x04, 0x46
        /*0022*/ 	.short	(.L_12 - .L_11)


	//   ....[0]....
.L_11:
        /*0024*/ 	.word	0x000000e0


	//----- nvinfo : EIATTR_EXIT_INSTR_OFFSETS
	.align		4
.L_12:
        /*0028*/ 	.byte	0x04, 0x1c
        /*002a*/ 	.short	(.L_14 - .L_13)


	//   ....[0]....
.L_13:
        /*002c*/ 	.word	0x000000f0


	//----- nvinfo : EIATTR_SW_WAR
	.align		4
.L_14:
        /*0030*/ 	.byte	0x04, 0x36
        /*0032*/ 	.short	(.L_16 - .L_15)
.L_15:
        /*0034*/ 	.word	0x00000008
.L_16:


//--------------------- .nv.callgraph             --------------------------
	.section	.nv.callgraph,"",@"SHT_CUDA_CALLGRAPH"
	.align	4
	.sectionentsize	8
	.align		4
        /*0000*/ 	.word	0x00000000
	.align		4
        /*0004*/ 	.word	0xffffffff
	.align		4
        /*0008*/ 	.word	index@(_Z9roll_callv)
	.align		4
        /*000c*/ 	.word	index@(vprintf)
	.align		4
        /*0010*/ 	.word	0x00000000
	.align		4
        /*0014*/ 	.word	0xfffffffe
	.align		4
        /*0018*/ 	.word	0x00000000
	.align		4
        /*001c*/ 	.word	0xfffffffd
	.align		4
        /*0020*/ 	.word	0x00000000
	.align		4
        /*0024*/ 	.word	0xfffffffc


//--------------------- .nv.constant4             --------------------------
	.section	.nv.constant4,"a",@progbits
	.align	8
	.align		8
.nv.constant4:
        /*0000*/ 	.dword	vprintf
	.align		8
        /*0008*/ 	.dword	$str


//--------------------- .text._Z9roll_callv       --------------------------
	.section	.text._Z9roll_callv,"ax",@progbits
	.align	128
        .global         _Z9roll_callv
        .type           _Z9roll_callv,@function
        .size           _Z9roll_callv,(.L_x_2 - _Z9roll_callv)
        .other          _Z9roll_callv,@"STO_CUDA_ENTRY STV_DEFAULT"
_Z9roll_callv:
.text._Z9roll_callv:
[----:B------:R-:W0:Y:S01]  /*0000*/  LDC R1, c[0x0][0x37c] ;  /* 0x0000df00ff017b82 */ /* 0x000e220000000800 */
[----:B------:R-:W1:Y:S01]  /*0010*/  S2R R8, SR_TID.X ;  /* 0x0000000000087919 */ /* 0x000e620000002100 */
[----:B0-----:R-:W-:Y:S01]  /*0020*/  VIADD R1, R1, 0xfffffff8 ;  /* 0xfffffff801017836 */ /* 0x001fe20000000000 */
[----:B------:R-:W-:Y:S01]  /*0030*/  MOV R0, 0x0 ;  /* 0x0000000000007802 */ /* 0x000fe20000000f00 */
[----:B------:R-:W0:Y:S04]  /*0040*/  LDCU UR4, c[0x0][0x2f8] ;  /* 0x00005f00ff0477ac */ /* 0x000e280008000800 */
[----:B------:R2:W3:Y:S01]  /*0050*/  LDC.64 R2, c[0x4][R0] ;  /* 0x0100000000027b82 */ /* 0x0004e20000000a00 */
[----:B------:R-:W4:Y:S01]  /*0060*/  LDCU.64 UR6, c[0x4][0x8] ;  /* 0x01000100ff0677ac */ /* 0x000f220008000a00 */
[----:B------:R-:W5:Y:S01]  /*0070*/  LDCU UR5, c[0x0][0x2fc] ;  /* 0x00005f80ff0577ac */ /* 0x000f620008000800 */
[----:B0-----:R-:W-:Y:S01]  /*0080*/  IADD3 R6, P0, PT, R1, UR4, RZ ;  /* 0x0000000401067c10 */ /* 0x001fe2000ff1e0ff */
[----:B----4-:R-:W-:Y:S01]  /*0090*/  IMAD.U32 R4, RZ, RZ, UR6 ;  /* 0x00000006ff047e24 */ /* 0x010fe2000f8e00ff */
[----:B------:R-:W-:-:S03]  /*00a0*/  MOV R5, UR7 ;  /* 0x0000000700057c02 */ /* 0x000fc60008000f00 */
[----:B-----5:R-:W-:Y:S01]  /*00b0*/  IMAD.X R7, RZ, RZ, UR5, P0 ;  /* 0x00000005ff077e24 */ /* 0x020fe200080e06ff */
[----:B-1----:R2:W-:Y:S07]  /*00c0*/  STL [R1], R8 ;  /* 0x0000000801007387 */ /* 0x0025ee0000100800 */
[----:B------:R-:W-:-:S07]  /*00d0*/  LEPC R20, `(.L_x_0) ;  /* 0x000000001014794e */ /* 0x000fce0000000000 */
[----:B--23--:R-:W-:Y:S05]  /*00e0*/  CALL.ABS.NOINC R2 ;  /* 0x0000000002007343 */ /* 0x00cfea0003c00000 */
.L_x_0:
[----:B------:R-:W-:Y:S05]  /*00f0*/  EXIT ;  /* 0x000000000000794d */ /* 0x000fea0003800000 */
.L_x_1:
[----:B------:R-:W-:-:S00]  /*0100*/  BRA `(.L_x_1) ;  /* 0xfffffffc00fc7947 */ /* 0x000fc0000383ffff */
[----:B------:R-:W-:-:S00]  /*0110*/  NOP ;  /* 0x0000000000007918 */ /* 0x000fc00000000000 */
        /* <DEDUP_REMOVED lines=14> */
.L_x_2:


//--------------------- .nv.global.init           --------------------------
	.section	.nv.global.init,"aw",@progbits
.nv.global.init:
	.type		$str,@object
	.size		$str,(.L_0 - $str)
$str:
        /*0000*/ 	.byte	0x54, 0x68, 0x72, 0x65, 0x61, 0x64, 0x20, 0x25, 0x64, 0x20, 0x68, 0x65, 0x72, 0x65, 0x21, 0x0a
        /*0010*/ 	.byte	0x00
.L_0:


//--------------------- .nv.shared.reserved.0     --------------------------
	.section	.nv.shared.reserved.0,"aw",@nobits
	.weak		__nv_reservedSMEM_offset_0_alias
	.size		__nv_reservedSMEM_offset_0_alias, 0, 64
	.other		__nv_reservedSMEM_offset_0_alias,@"STO_CUDA_RESERVED_SHARED STV_DEFAULT"
__nv_reservedSMEM_offset_0_alias:
	.zero		0
	.zero		64


//--------------------- .nv.constant0._Z9roll_callv --------------------------
	.section	.nv.constant0._Z9roll_callv,"a",@progbits
	.sectionflags	@""
	.align	4
.nv.constant0._Z9roll_callv:
	.zero		896


//--------------------- SYMBOLS --------------------------

	.type		.nv.reservedSmem.offset0,@object
	.size		.nv.reservedSmem.offset0,0x4
	.type		vprintf,@function
